//
// Generated by NVIDIA NVVM Compiler
//
// Compiler Build ID: CL-36424714
// Cuda compilation tools, release 13.0, V13.0.88
// Based on NVVM 20.0.0
//

.version 9.0
.target sm_100
.address_size 64

	// .globl	_Z6kernelPi

.visible .entry _Z6kernelPi(
	.param .u64 .ptr .align 1 _Z6kernelPi_param_0
)
{
	.reg .pred 	%p<35>;
	.reg .b32 	%r<24>;
	.reg .b64 	%rd<5>;

	ld.param.u64 	%rd2, [_Z6kernelPi_param_0];
	cvta.to.global.u64 	%rd3, %rd2;
	mov.u32 	%r1, %ctaid.x;
	mov.u32 	%r3, %ntid.x;
	mov.u32 	%r4, %tid.x;
	mad.lo.s32 	%r5, %r1, %r3, %r4;
	mov.u32 	%r2, %ctaid.y;
	mov.u32 	%r6, %ntid.y;
	mov.u32 	%r7, %tid.y;
	mad.lo.s32 	%r8, %r2, %r6, %r7;
	shl.b32 	%r9, %r5, 3;
	add.s32 	%r10, %r8, %r9;
	or.b32  	%r11, %r1, %r2;
	setp.ne.s32 	%p1, %r11, 0;
	mul.wide.u32 	%rd4, %r10, 4;
	add.s64 	%rd1, %rd3, %rd4;
	@%p1 bra 	$L__BB0_2;
	mov.b32 	%r12, 0;
	st.global.u32 	[%rd1], %r12;
$L__BB0_2:
	setp.ne.s32 	%p2, %r1, 0;
	setp.ne.s32 	%p3, %r2, 1;
	or.pred  	%p4, %p2, %p3;
	@%p4 bra 	$L__BB0_4;
	mov.b32 	%r13, 1;
	st.global.u32 	[%rd1], %r13;
$L__BB0_4:
	setp.ne.s32 	%p5, %r1, 0;
	setp.ne.s32 	%p6, %r2, 2;
	or.pred  	%p7, %p5, %p6;
	@%p7 bra 	$L__BB0_6;
	mov.b32 	%r14, 2;
	st.global.u32 	[%rd1], %r14;
$L__BB0_6:
	setp.ne.s32 	%p8, %r1, 0;
	setp.ne.s32 	%p9, %r2, 3;
	or.pred  	%p10, %p8, %p9;
	@%p10 bra 	$L__BB0_8;
	mov.b32 	%r15, 3;
	st.global.u32 	[%rd1], %r15;
$L__BB0_8:
	setp.ne.s32 	%p11, %r1, 1;
	setp.ne.s32 	%p12, %r2, 0;
	or.pred  	%p13, %p11, %p12;
	@%p13 bra 	$L__BB0_10;
	mov.b32 	%r19, 4;
	st.global.u32 	[%rd1], %r19;
	bra.uni 	$L__BB0_16;
$L__BB0_10:
	setp.ne.s32 	%p14, %r1, 1;
	setp.ne.s32 	%p15, %r2, 1;
	or.pred  	%p16, %p14, %p15;
	@%p16 bra 	$L__BB0_12;
	mov.b32 	%r18, 5;
	st.global.u32 	[%rd1], %r18;
	bra.uni 	$L__BB0_16;
$L__BB0_12:
	setp.ne.s32 	%p17, %r1, 1;
	setp.ne.s32 	%p18, %r2, 2;
	or.pred  	%p19, %p17, %p18;
	@%p19 bra 	$L__BB0_14;
	mov.b32 	%r17, 6;
	st.global.u32 	[%rd1], %r17;
	bra.uni 	$L__BB0_16;
$L__BB0_14:
	setp.ne.s32 	%p20, %r1, 1;
	setp.ne.s32 	%p21, %r2, 3;
	or.pred  	%p22, %p20, %p21;
	@%p22 bra 	$L__BB0_16;
	mov.b32 	%r16, 7;
	st.global.u32 	[%rd1], %r16;
$L__BB0_16:
	setp.ne.s32 	%p23, %r2, 0;
	setp.ne.s32 	%p24, %r1, 2;
	or.pred  	%p25, %p24, %p23;
	@%p25 bra 	$L__BB0_18;
	mov.b32 	%r23, 8;
	st.global.u32 	[%rd1], %r23;
	bra.uni 	$L__BB0_24;
$L__BB0_18:
	setp.ne.s32 	%p26, %r1, 2;
	setp.ne.s32 	%p27, %r2, 1;
	or.pred  	%p28, %p26, %p27;
	@%p28 bra 	$L__BB0_20;
	mov.b32 	%r22, 9;
	st.global.u32 	[%rd1], %r22;
	bra.uni 	$L__BB0_24;
$L__BB0_20:
	setp.ne.s32 	%p29, %r1, 2;
	setp.ne.s32 	%p30, %r2, 2;
	or.pred  	%p31, %p29, %p30;
	@%p31 bra 	$L__BB0_22;
	mov.b32 	%r21, 10;
	st.global.u32 	[%rd1], %r21;
	bra.uni 	$L__BB0_24;
$L__BB0_22:
	setp.ne.s32 	%p32, %r1, 2;
	setp.ne.s32 	%p33, %r2, 3;
	or.pred  	%p34, %p32, %p33;
	@%p34 bra 	$L__BB0_24;
	mov.b32 	%r20, 11;
	st.global.u32 	[%rd1], %r20;
$L__BB0_24:
	ret;

}


// ===== COMPILED SASS (sm_100) =====

	.target	sm_100

	.elftype	@"ET_EXEC"


//--------------------- .note.nv.tkinfo           --------------------------
	.section	.note.nv.tkinfo,"",@"SHT_NOTE"
	.sectionflags	@"SHF_NOTE_NV_TKINFO"
	.tkinfo
        /*0018*/ 	.word	0x00000002
        /*0030*/ 	.string	""
        /*0030*/ 	.string	"ptxas"
        /*0030*/ 	.string	"Cuda compilation tools, release 13.0, V13.0.88"
        /*0030*/ 	.string	"Build cuda_13.0.r13.0/compiler.36424714_0"
        /*0030*/ 	.string	"-arch sm_100 -m 64 "



//--------------------- .note.nv.cuinfo           --------------------------
	.section	.note.nv.cuinfo,"",@"SHT_NOTE"
	.sectionflags	@"SHF_NOTE_NV_CUINFO"
        /*0018*/ 	.short	0x0002
        /*001a*/ 	.short	0x0064
        /*001c*/ 	.short	0x0082
	.zero		2


//--------------------- .nv.info                  --------------------------
	.section	.nv.info,"",@"SHT_CUDA_INFO"
	.align	4


	//----- nvinfo : EIATTR_REGCOUNT
	.align		4
        /*0000*/ 	.byte	0x04, 0x2f
        /*0002*/ 	.short	(.L_1 - .L_0)
	.align		4
.L_0:
        /*0004*/ 	.word	index@(_Z6kernelPi)
        /*0008*/ 	.word	0x0000000e


	//----- nvinfo : EIATTR_FRAME_SIZE
	.align		4
.L_1:
        /*000c*/ 	.byte	0x04, 0x11
        /*000e*/ 	.short	(.L_3 - .L_2)
	.align		4
.L_2:
        /*0010*/ 	.word	index@(_Z6kernelPi)
        /*0014*/ 	.word	0x00000000


	//----- nvinfo : EIATTR_MIN_STACK_SIZE
	.align		4
.L_3:
        /*0018*/ 	.byte	0x04, 0x12
        /*001a*/ 	.short	(.L_5 - .L_4)
	.align		4
.L_4:
        /*001c*/ 	.word	index@(_Z6kernelPi)
        /*0020*/ 	.word	0x00000000
.L_5:


//--------------------- .nv.compat                --------------------------
	.section	.nv.compat,"",@"SHT_CUDA_COMPAT_INFO"
	.align	4
        /*0000*/ 	.byte	0x02, 0x09, 0x00, 0x00, 0x02, 0x02, 0x01, 0x00, 0x02, 0x05, 0x05, 0x00, 0x03, 0x07, 0x01, 0x01
        /*0010*/ 	.byte	0x02, 0x03, 0x00, 0x00, 0x02, 0x06, 0x01, 0x00, 0x04, 0x0b, 0x08, 0x00, 0x09, 0x00, 0x00, 0x00
        /*0020*/ 	.byte	0x00, 0x00, 0x00, 0x00


//--------------------- .nv.info._Z6kernelPi      --------------------------
	.section	.nv.info._Z6kernelPi,"",@"SHT_CUDA_INFO"
	.sectionflags	@""
	.align	4


	//----- nvinfo : EIATTR_CUDA_API_VERSION
	.align		4
        /*0000*/ 	.byte	0x04, 0x37
        /*0002*/ 	.short	(.L_7 - .L_6)
.L_6:
        /*0004*/ 	.word	0x00000082


	//----- nvinfo : EIATTR_KPARAM_INFO
	.align		4
.L_7:
        /*0008*/ 	.byte	0x04, 0x17
        /*000a*/ 	.short	(.L_9 - .L_8)
.L_8:
        /*000c*/ 	.word	0x00000000
        /*0010*/ 	.short	0x0000
        /*0012*/ 	.short	0x0000
        /*0014*/ 	.byte	0x00, 0xf5, 0x21, 0x00


	//----- nvinfo : EIATTR_SPARSE_MMA_MASK
	.align		4
.L_9:
        /*0018*/ 	.byte	0x03, 0x50
        /*001a*/ 	.short	0x0000


	//----- nvinfo : EIATTR_MAXREG_COUNT
	.align		4
        /*001c*/ 	.byte	0x03, 0x1b
        /*001e*/ 	.short	0x00ff


	//----- nvinfo : EIATTR_MERCURY_ISA_VERSION
	.align		4
        /*0020*/ 	.byte	0x03, 0x5f
        /*0022*/ 	.short	0x0101


	//----- nvinfo : EIATTR_VRC_CTA_INIT_COUNT
	.align		4
        /*0024*/ 	.byte	0x02, 0x4a
	.zero		1
	.zero		1


	//----- nvinfo : EIATTR_EXIT_INSTR_OFFSETS
	.align		4
        /*0028*/ 	.byte	0x04, 0x1c
        /*002a*/ 	.short	(.L_11 - .L_10)


	//   ....[0]....
.L_10:
        /*002c*/ 	.word	0x000002e0


	//   ....[1]....
        /*0030*/ 	.word	0x00000320


	//   ....[2]....
        /*0034*/ 	.word	0x00000360


	//   ....[3]....
        /*0038*/ 	.word	0x00000380


	//   ....[4]....
        /*003c*/ 	.word	0x000003b0


	//----- nvinfo : EIATTR_CBANK_PARAM_SIZE
	.align		4
.L_11:
        /*0040*/ 	.byte	0x03, 0x19
        /*0042*/ 	.short	0x0008


	//----- nvinfo : EIATTR_PARAM_CBANK
	.align		4
        /*0044*/ 	.byte	0x04, 0x0a
        /*0046*/ 	.short	(.L_13 - .L_12)
	.align		4
.L_12:
        /*0048*/ 	.word	index@(.nv.constant0._Z6kernelPi)
        /*004c*/ 	.short	0x0380
        /*004e*/ 	.short	0x0008


	//----- nvinfo : EIATTR_SW_WAR
	.align		4
.L_13:
        /*0050*/ 	.byte	0x04, 0x36
        /*0052*/ 	.short	(.L_15 - .L_14)
.L_14:
        /*0054*/ 	.word	0x00000008
.L_15:


//--------------------- .nv.callgraph             --------------------------
	.section	.nv.callgraph,"",@"SHT_CUDA_CALLGRAPH"
	.align	4
	.sectionentsize	8
	.align		4
        /*0000*/ 	.word	0x00000000
	.align		4
        /*0004*/ 	.word	0xffffffff
	.align		4
        /*0008*/ 	.word	0x00000000
	.align		4
        /*000c*/ 	.word	0xfffffffe
	.align		4
        /*0010*/ 	.word	0x00000000
	.align		4
        /*0014*/ 	.word	0xfffffffd
	.align		4
        /*0018*/ 	.word	0x00000000
	.align		4
        /*001c*/ 	.word	0xfffffffc


//--------------------- .text._Z6kernelPi         --------------------------
	.section	.text._Z6kernelPi,"ax",@progbits
	.align	128
        .global         _Z6kernelPi
        .type           _Z6kernelPi,@function
        .size           _Z6kernelPi,(.L_x_2 - _Z6kernelPi)
        .other          _Z6kernelPi,@"STO_CUDA_ENTRY STV_DEFAULT"
_Z6kernelPi:
.text._Z6kernelPi:
[----:B------:R-:W-:Y:S01]  /*0000*/  LDC R1, c[0x0][0x37c] ;  /* 0x0000df00ff017b82 */ /* 0x000fe20000000800 */
[----:B------:R-:W0:Y:S01]  /*0010*/  S2R R7, SR_CTAID.Y ;  /* 0x0000000000077919 */ /* 0x000e220000002600 */
[----:B------:R-:W1:Y:S06]  /*0020*/  LDCU UR6, c[0x0][0x360] ;  /* 0x00006c00ff0677ac */ /* 0x000e6c0008000800 */
[----:B------:R-:W2:Y:S01]  /*0030*/  LDC.64 R2, c[0x0][0x380] ;  /* 0x0000e000ff027b82 */ /* 0x000ea20000000a00 */
[----:B------:R-:W3:Y:S01]  /*0040*/  S2R R4, SR_CTAID.X ;  /* 0x0000000000047919 */ /* 0x000ee20000002500 */
[----:B------:R-:W4:Y:S01]  /*0050*/  LDCU UR7, c[0x0][0x364] ;  /* 0x00006c80ff0777ac */ /* 0x000f220008000800 */
[----:B------:R-:W1:Y:S01]  /*0060*/  S2R R5, SR_TID.X ;  /* 0x0000000000057919 */ /* 0x000e620000002100 */
[----:B------:R-:W5:Y:S01]  /*0070*/  LDCU.64 UR4, c[0x0][0x358] ;  /* 0x00006b00ff0477ac */ /* 0x000f620008000a00 */
[----:B------:R-:W4:Y:S01]  /*0080*/  S2R R6, SR_TID.Y ;  /* 0x0000000000067919 */ /* 0x000f220000002200 */
[----:B0-----:R-:W-:-:S02]  /*0090*/  ISETP.NE.AND P2, PT, R7, 0x1, PT ;  /* 0x000000010700780c */ /* 0x001fc40003f45270 */
[C---:B------:R-:W-:Y:S02]  /*00a0*/  ISETP.NE.AND P1, PT, R7.reuse, 0x2, PT ;  /* 0x000000020700780c */ /* 0x040fe40003f25270 */
[C---:B---3--:R-:W-:Y:S02]  /*00b0*/  ISETP.NE.OR P5, PT, R4.reuse, RZ, P2 ;  /* 0x000000ff0400720c */ /* 0x048fe400017a5670 */
[C---:B------:R-:W-:Y:S01]  /*00c0*/  LOP3.LUT P4, RZ, R4.reuse, R7, RZ, 0xfc, !PT ;  /* 0x0000000704ff7212 */ /* 0x040fe2000788fcff */
[----:B-1----:R-:W-:Y:S01]  /*00d0*/  IMAD R0, R4, UR6, R5 ;  /* 0x0000000604007c24 */ /* 0x002fe2000f8e0205 */
[C---:B------:R-:W-:Y:S02]  /*00e0*/  ISETP.NE.AND P0, PT, R7.reuse, 0x3, PT ;  /* 0x000000030700780c */ /* 0x040fe40003f05270 */
[C---:B------:R-:W-:Y:S01]  /*00f0*/  ISETP.NE.AND P3, PT, R7.reuse, RZ, PT ;  /* 0x000000ff0700720c */ /* 0x040fe20003f65270 */
[----:B----4-:R-:W-:-:S03]  /*0100*/  IMAD R5, R7, UR7, R6 ;  /* 0x0000000707057c24 */ /* 0x010fc6000f8e0206 */
[----:B------:R-:W-:Y:S01]  /*0110*/  ISETP.NE.OR P6, PT, R4, 0x1, P3 ;  /* 0x000000010400780c */ /* 0x000fe20001fc5670 */
[----:B------:R-:W-:-:S04]  /*0120*/  IMAD R5, R0, 0x8, R5 ;  /* 0x0000000800057824 */ /* 0x000fc800078e0205 */
[----:B--2---:R-:W-:-:S04]  /*0130*/  IMAD.WIDE.U32 R2, R5, 0x4, R2 ;  /* 0x0000000405027825 */ /* 0x004fc800078e0002 */
[----:B------:R-:W-:Y:S01]  /*0140*/  @!P5 IMAD.MOV.U32 R5, RZ, RZ, 0x1 ;  /* 0x00000001ff05d424 */ /* 0x000fe200078e00ff */
[----:B-----5:R0:W-:Y:S01]  /*0150*/  @!P4 STG.E desc[UR4][R2.64], RZ ;  /* 0x000000ff0200c986 */ /* 0x0201e2000c101904 */
[C---:B------:R-:W-:Y:S02]  /*0160*/  ISETP.NE.OR P4, PT, R4.reuse, RZ, P1 ;  /* 0x000000ff0400720c */ /* 0x040fe40000f85670 */
[----:B------:R-:W-:Y:S01]  /*0170*/  @!P6 IMAD.MOV.U32 R11, RZ, RZ, 0x4 ;  /* 0x00000004ff0be424 */ /* 0x000fe200078e00ff */
[----:B------:R0:W-:Y:S01]  /*0180*/  @!P5 STG.E desc[UR4][R2.64], R5 ;  /* 0x000000050200d986 */ /* 0x0001e2000c101904 */
[----:B------:R-:W-:-:S09]  /*0190*/  ISETP.NE.OR P5, PT, R4, RZ, P0 ;  /* 0x000000ff0400720c */ /* 0x000fd200007a5670 */
[----:B------:R-:W-:-:S04]  /*01a0*/  @!P4 IMAD.MOV.U32 R7, RZ, RZ, 0x2 ;  /* 0x00000002ff07c424 */ /* 0x000fc800078e00ff */
[----:B------:R-:W-:Y:S01]  /*01b0*/  @!P5 IMAD.MOV.U32 R9, RZ, RZ, 0x3 ;  /* 0x00000003ff09d424 */ /* 0x000fe200078e00ff */
[----:B------:R0:W-:Y:S04]  /*01c0*/  @!P4 STG.E desc[UR4][R2.64], R7 ;  /* 0x000000070200c986 */ /* 0x0001e8000c101904 */
[----:B------:R0:W-:Y:S04]  /*01d0*/  @!P5 STG.E desc[UR4][R2.64], R9 ;  /* 0x000000090200d986 */ /* 0x0001e8000c101904 */
[----:B------:R0:W-:Y:S01]  /*01e0*/  @!P6 STG.E desc[UR4][R2.64], R11 ;  /* 0x0000000b0200e986 */ /* 0x0001e2000c101904 */
[----:B------:R-:W-:Y:S05]  /*01f0*/  @!P6 BRA `(.L_x_0) ;  /* 0x00000000002ce947 */ /* 0x000fea0003800000 */
[----:B------:R-:W-:-:S13]  /*0200*/  ISETP.NE.OR P4, PT, R4, 0x1, P2 ;  /* 0x000000010400780c */ /* 0x000fda0001785670 */
[----:B0-----:R-:W-:-:S05]  /*0210*/  @!P4 IMAD.MOV.U32 R5, RZ, RZ, 0x5 ;  /* 0x00000005ff05c424 */ /* 0x001fca00078e00ff */
[----:B------:R1:W-:Y:S01]  /*0220*/  @!P4 STG.E desc[UR4][R2.64], R5 ;  /* 0x000000050200c986 */ /* 0x0003e2000c101904 */
[----:B------:R-:W-:Y:S05]  /*0230*/  @!P4 BRA `(.L_x_0) ;  /* 0x00000000001cc947 */ /* 0x000fea0003800000 */
[----:B------:R-:W-:-:S13]  /*0240*/  ISETP.NE.OR P4, PT, R4, 0x1, P1 ;  /* 0x000000010400780c */ /* 0x000fda0000f85670 */
[----:B-1----:R-:W-:-:S05]  /*0250*/  @!P4 IMAD.MOV.U32 R5, RZ, RZ, 0x6 ;  /* 0x00000006ff05c424 */ /* 0x002fca00078e00ff */
[----:B------:R2:W-:Y:S01]  /*0260*/  @!P4 STG.E desc[UR4][R2.64], R5 ;  /* 0x000000050200c986 */ /* 0x0005e2000c101904 */
[----:B------:R-:W-:Y:S05]  /*0270*/  @!P4 BRA `(.L_x_0) ;  /* 0x00000000000cc947 */ /* 0x000fea0003800000 */
[----:B------:R-:W-:-:S13]  /*0280*/  ISETP.NE.OR P4, PT, R4, 0x1, P0 ;  /* 0x000000010400780c */ /* 0x000fda0000785670 */
[----:B--2---:R-:W-:-:S05]  /*0290*/  @!P4 IMAD.MOV.U32 R5, RZ, RZ, 0x7 ;  /* 0x00000007ff05c424 */ /* 0x004fca00078e00ff */
[----:B------:R3:W-:Y:S02]  /*02a0*/  @!P4 STG.E desc[UR4][R2.64], R5 ;  /* 0x000000050200c986 */ /* 0x0007e4000c101904 */
.L_x_0:
[----:B------:R-:W-:-:S13]  /*02b0*/  ISETP.NE.OR P3, PT, R4, 0x2, P3 ;  /* 0x000000020400780c */ /* 0x000fda0001f65670 */
[----:B0123--:R-:W-:-:S05]  /*02c0*/  @!P3 IMAD.MOV.U32 R5, RZ, RZ, 0x8 ;  /* 0x00000008ff05b424 */ /* 0x00ffca00078e00ff */
[----:B------:R0:W-:Y:S01]  /*02d0*/  @!P3 STG.E desc[UR4][R2.64], R5 ;  /* 0x000000050200b986 */ /* 0x0001e2000c101904 */
[----:B------:R-:W-:Y:S05]  /*02e0*/  @!P3 EXIT ;  /* 0x000000000000b94d */ /* 0x000fea0003800000 */
[----:B------:R-:W-:-:S13]  /*02f0*/  ISETP.NE.OR P2, PT, R4, 0x2, P2 ;  /* 0x000000020400780c */ /* 0x000fda0001745670 */
[----:B0-----:R-:W-:-:S05]  /*0300*/  @!P2 IMAD.MOV.U32 R5, RZ, RZ, 0x9 ;  /* 0x00000009ff05a424 */ /* 0x001fca00078e00ff */
[----:B------:R0:W-:Y:S01]  /*0310*/  @!P2 STG.E desc[UR4][R2.64], R5 ;  /* 0x000000050200a986 */ /* 0x0001e2000c101904 */
[----:B------:R-:W-:Y:S05]  /*0320*/  @!P2 EXIT ;  /* 0x000000000000a94d */ /* 0x000fea0003800000 */
[----:B------:R-:W-:-:S13]  /*0330*/  ISETP.NE.OR P1, PT, R4, 0x2, P1 ;  /* 0x000000020400780c */ /* 0x000fda0000f25670 */
[----:B0-----:R-:W-:-:S05]  /*0340*/  @!P1 IMAD.MOV.U32 R5, RZ, RZ, 0xa ;  /* 0x0000000aff059424 */ /* 0x001fca00078e00ff */
[----:B------:R0:W-:Y:S01]  /*0350*/  @!P1 STG.E desc[UR4][R2.64], R5 ;  /* 0x0000000502009986 */ /* 0x0001e2000c101904 */
[----:B------:R-:W-:Y:S05]  /*0360*/  @!P1 EXIT ;  /* 0x000000000000994d */ /* 0x000fea0003800000 */
[----:B------:R-:W-:-:S13]  /*0370*/  ISETP.NE.OR P0, PT, R4, 0x2, P0 ;  /* 0x000000020400780c */ /* 0x000fda0000705670 */
[----:B------:R-:W-:Y:S05]  /*0380*/  @P0 EXIT ;  /* 0x000000000000094d */ /* 0x000fea0003800000 */
[----:B0-----:R-:W-:-:S05]  /*0390*/  IMAD.MOV.U32 R5, RZ, RZ, 0xb ;  /* 0x0000000bff057424 */ /* 0x001fca00078e00ff */
[----:B------:R-:W-:Y:S01]  /*03a0*/  STG.E desc[UR4][R2.64], R5 ;  /* 0x0000000502007986 */ /* 0x000fe2000c101904 */
[----:B------:R-:W-:Y:S05]  /*03b0*/  EXIT ;  /* 0x000000000000794d */ /* 0x000fea0003800000 */
.L_x_1:
[----:B------:R-:W-:-:S00]  /*03c0*/  BRA `(.L_x_1) ;  /* 0xfffffffc00fc7947 */ /* 0x000fc0000383ffff */
[----:B------:R-:W-:-:S00]  /*03d0*/  NOP ;  /* 0x0000000000007918 */ /* 0x000fc00000000000 */
        /* <DEDUP_REMOVED lines=10> */
.L_x_2:


//--------------------- .nv.shared.reserved.0     --------------------------
	.section	.nv.shared.reserved.0,"aw",@nobits
	.weak		__nv_reservedSMEM_offset_0_alias
	.size		__nv_reservedSMEM_offset_0_alias, 0, 64
	.other		__nv_reservedSMEM_offset_0_alias,@"STO_CUDA_RESERVED_SHARED STV_DEFAULT"
__nv_reservedSMEM_offset_0_alias:
	.zero		0
	.zero		64


//--------------------- .nv.constant0._Z6kernelPi --------------------------
	.section	.nv.constant0._Z6kernelPi,"a",@progbits
	.sectionflags	@""
	.align	4
.nv.constant0._Z6kernelPi:
	.zero		904


//--------------------- SYMBOLS --------------------------

	.type		.nv.reservedSmem.offset0,@object
	.size		.nv.reservedSmem.offset0,0x4
